//
// Generated by NVIDIA NVVM Compiler
//
// Compiler Build ID: CL-36424714
// Cuda compilation tools, release 13.0, V13.0.88
// Based on NVVM 20.0.0
//

.version 9.0
.target sm_100
.address_size 64

	// .globl	_Z10gol_kernelPhS_
.extern .shared .align 16 .b8 block_grid[];

.visible .entry _Z10gol_kernelPhS_(
	.param .u64 .ptr .align 1 _Z10gol_kernelPhS__param_0,
	.param .u64 .ptr .align 1 _Z10gol_kernelPhS__param_1
)
{
	.reg .pred 	%p<31>;
	.reg .b16 	%rs<14>;
	.reg .b32 	%r<57>;
	.reg .b64 	%rd<23>;

	ld.param.u64 	%rd5, [_Z10gol_kernelPhS__param_0];
	ld.param.u64 	%rd4, [_Z10gol_kernelPhS__param_1];
	cvta.to.global.u64 	%rd1, %rd5;
	mov.u32 	%r24, %ntid.x;
	mov.u32 	%r25, %ctaid.x;
	mov.u32 	%r26, %tid.x;
	mad.lo.s32 	%r1, %r24, %r25, %r26;
	mov.u32 	%r27, %ntid.y;
	mov.u32 	%r28, %ctaid.y;
	mov.u32 	%r29, %tid.y;
	mad.lo.s32 	%r30, %r27, %r28, %r29;
	setp.gt.s32 	%p1, %r1, 639;
	setp.gt.u32 	%p2, %r30, 479;
	or.pred  	%p3, %p1, %p2;
	@%p3 bra 	$L__BB0_25;
	add.s32 	%r3, %r1, 1;
	add.s32 	%r4, %r30, 1;
	setp.gt.u32 	%p4, %r1, 639;
	@%p4 bra 	$L__BB0_3;
	mad.lo.s32 	%r31, %r30, 640, %r1;
	cvt.u64.u32 	%rd6, %r31;
	add.s64 	%rd7, %rd1, %rd6;
	ld.global.u8 	%rs1, [%rd7];
	st.shared.u8 	[block_grid], %rs1;
$L__BB0_3:
	setp.gt.u32 	%p5, %r1, 639;
	setp.gt.u32 	%p6, %r30, 478;
	or.pred  	%p7, %p5, %p6;
	@%p7 bra 	$L__BB0_5;
	mad.lo.s32 	%r32, %r4, 640, %r1;
	cvt.u64.u32 	%rd8, %r32;
	add.s64 	%rd9, %rd1, %rd8;
	ld.global.u8 	%rs2, [%rd9];
	st.shared.u8 	[block_grid+32], %rs2;
$L__BB0_5:
	setp.gt.u32 	%p8, %r1, 639;
	setp.gt.u32 	%p9, %r30, 477;
	or.pred  	%p10, %p8, %p9;
	@%p10 bra 	$L__BB0_7;
	mad.lo.s32 	%r33, %r30, 640, %r1;
	cvt.u64.u32 	%rd10, %r33;
	add.s64 	%rd11, %rd1, %rd10;
	ld.global.u8 	%rs3, [%rd11+1280];
	st.shared.u8 	[block_grid+64], %rs3;
$L__BB0_7:
	setp.gt.u32 	%p11, %r3, 639;
	@%p11 bra 	$L__BB0_12;
	setp.gt.u32 	%p12, %r30, 478;
	mad.lo.s32 	%r5, %r30, 640, %r3;
	cvt.u64.u32 	%rd12, %r5;
	add.s64 	%rd2, %rd1, %rd12;
	ld.global.u8 	%rs4, [%rd2];
	st.shared.u8 	[block_grid+1], %rs4;
	@%p12 bra 	$L__BB0_10;
	add.s32 	%r34, %r5, 640;
	cvt.u64.u32 	%rd13, %r34;
	add.s64 	%rd14, %rd1, %rd13;
	ld.global.u8 	%rs5, [%rd14];
	st.shared.u8 	[block_grid+33], %rs5;
$L__BB0_10:
	setp.gt.u32 	%p13, %r30, 477;
	@%p13 bra 	$L__BB0_12;
	ld.global.u8 	%rs6, [%rd2+1280];
	st.shared.u8 	[block_grid+65], %rs6;
$L__BB0_12:
	add.s32 	%r6, %r1, 2;
	setp.gt.u32 	%p14, %r6, 639;
	@%p14 bra 	$L__BB0_17;
	setp.gt.u32 	%p15, %r30, 478;
	mad.lo.s32 	%r7, %r30, 640, %r6;
	cvt.u64.u32 	%rd15, %r7;
	add.s64 	%rd3, %rd1, %rd15;
	ld.global.u8 	%rs7, [%rd3];
	st.shared.u8 	[block_grid+2], %rs7;
	@%p15 bra 	$L__BB0_15;
	add.s32 	%r35, %r7, 640;
	cvt.u64.u32 	%rd16, %r35;
	add.s64 	%rd17, %rd1, %rd16;
	ld.global.u8 	%rs8, [%rd17];
	st.shared.u8 	[block_grid+34], %rs8;
$L__BB0_15:
	setp.gt.u32 	%p16, %r30, 477;
	@%p16 bra 	$L__BB0_17;
	ld.global.u8 	%rs9, [%rd3+1280];
	st.shared.u8 	[block_grid+66], %rs9;
$L__BB0_17:
	bar.sync 	0;
	setp.gt.u32 	%p17, %r1, 640;
	mov.b32 	%r55, 0;
	@%p17 bra 	$L__BB0_24;
	add.s32 	%r8, %r30, 3;
	mov.u32 	%r38, block_grid;
	mad.lo.s32 	%r9, %r30, 640, %r38;
	mov.b32 	%r55, 0;
	mov.u32 	%r49, %r1;
$L__BB0_19:
	add.s32 	%r51, %r9, %r49;
	mov.b32 	%r52, 0;
	mov.u32 	%r53, %r30;
$L__BB0_20:
	setp.eq.s32 	%p18, %r49, %r3;
	setp.eq.s32 	%p19, %r52, 1;
	and.pred  	%p20, %p18, %p19;
	@%p20 bra 	$L__BB0_22;
	ld.shared.u8 	%rs10, [%r51];
	setp.eq.s16 	%p21, %rs10, 0;
	selp.u32 	%r40, 1, 0, %p21;
	add.s32 	%r55, %r55, %r40;
$L__BB0_22:
	add.s32 	%r19, %r53, 1;
	setp.lt.u32 	%p22, %r19, %r8;
	setp.lt.u32 	%p23, %r53, 480;
	and.pred  	%p24, %p22, %p23;
	add.s32 	%r52, %r52, 1;
	add.s32 	%r51, %r51, 640;
	mov.u32 	%r53, %r19;
	@%p24 bra 	$L__BB0_20;
	add.s32 	%r22, %r49, 1;
	setp.lt.s32 	%p25, %r49, %r6;
	setp.lt.u32 	%p26, %r49, 640;
	and.pred  	%p27, %p25, %p26;
	mov.u32 	%r49, %r22;
	@%p27 bra 	$L__BB0_19;
$L__BB0_24:
	mul.lo.s32 	%r41, %r4, 640;
	add.s32 	%r42, %r41, %r1;
	mov.u32 	%r43, block_grid;
	add.s32 	%r44, %r43, %r42;
	ld.shared.u8 	%rs11, [%r44+1];
	setp.eq.s16 	%p28, %rs11, 0;
	and.b32  	%r45, %r55, -2;
	setp.eq.s32 	%p29, %r45, 2;
	setp.eq.s32 	%p30, %r55, 3;
	selp.u32 	%r46, -1, 0, %p30;
	selp.u32 	%r47, -1, 0, %p29;
	selp.b32 	%r48, %r47, %r46, %p28;
	cvt.u16.u32 	%rs12, %r48;
	and.b16  	%rs13, %rs12, 1;
	cvt.u64.u32 	%rd18, %r41;
	cvt.s64.s32 	%rd19, %r1;
	add.s64 	%rd20, %rd18, %rd19;
	cvta.to.global.u64 	%rd21, %rd4;
	add.s64 	%rd22, %rd21, %rd20;
	st.global.u8 	[%rd22+1], %rs13;
$L__BB0_25:
	ret;

}


// ===== COMPILED SASS (sm_100) =====

	.target	sm_100

	.elftype	@"ET_EXEC"


//--------------------- .note.nv.tkinfo           --------------------------
	.section	.note.nv.tkinfo,"",@"SHT_NOTE"
	.sectionflags	@"SHF_NOTE_NV_TKINFO"
	.tkinfo
        /*0018*/ 	.word	0x00000002
        /*0030*/ 	.string	""
        /*0030*/ 	.string	"ptxas"
        /*0030*/ 	.string	"Cuda compilation tools, release 13.0, V13.0.88"
        /*0030*/ 	.string	"Build cuda_13.0.r13.0/compiler.36424714_0"
        /*0030*/ 	.string	"-arch sm_100 -m 64 "



//--------------------- .note.nv.cuinfo           --------------------------
	.section	.note.nv.cuinfo,"",@"SHT_NOTE"
	.sectionflags	@"SHF_NOTE_NV_CUINFO"
        /*0018*/ 	.short	0x0002
        /*001a*/ 	.short	0x0064
        /*001c*/ 	.short	0x0082
	.zero		2


//--------------------- .nv.info                  --------------------------
	.section	.nv.info,"",@"SHT_CUDA_INFO"
	.align	4


	//----- nvinfo : EIATTR_REGCOUNT
	.align		4
        /*0000*/ 	.byte	0x04, 0x2f
        /*0002*/ 	.short	(.L_1 - .L_0)
	.align		4
.L_0:
        /*0004*/ 	.word	index@(_Z10gol_kernelPhS_)
        /*0008*/ 	.word	0x00000014


	//----- nvinfo : EIATTR_FRAME_SIZE
	.align		4
.L_1:
        /*000c*/ 	.byte	0x04, 0x11
        /*000e*/ 	.short	(.L_3 - .L_2)
	.align		4
.L_2:
        /*0010*/ 	.word	index@(_Z10gol_kernelPhS_)
        /*0014*/ 	.word	0x00000000


	//----- nvinfo : EIATTR_MIN_STACK_SIZE
	.align		4
.L_3:
        /*0018*/ 	.byte	0x04, 0x12
        /*001a*/ 	.short	(.L_5 - .L_4)
	.align		4
.L_4:
        /*001c*/ 	.word	index@(_Z10gol_kernelPhS_)
        /*0020*/ 	.word	0x00000000
.L_5:


//--------------------- .nv.compat                --------------------------
	.section	.nv.compat,"",@"SHT_CUDA_COMPAT_INFO"
	.align	4
        /*0000*/ 	.byte	0x02, 0x09, 0x00, 0x00, 0x02, 0x02, 0x01, 0x00, 0x02, 0x05, 0x05, 0x00, 0x03, 0x07, 0x01, 0x01
        /*0010*/ 	.byte	0x02, 0x03, 0x00, 0x00, 0x02, 0x06, 0x01, 0x00, 0x04, 0x0b, 0x08, 0x00, 0x09, 0x00, 0x00, 0x00
        /*0020*/ 	.byte	0x00, 0x00, 0x00, 0x00


//--------------------- .nv.info._Z10gol_kernelPhS_ --------------------------
	.section	.nv.info._Z10gol_kernelPhS_,"",@"SHT_CUDA_INFO"
	.sectionflags	@""
	.align	4


	//----- nvinfo : EIATTR_CUDA_API_VERSION
	.align		4
        /*0000*/ 	.byte	0x04, 0x37
        /*0002*/ 	.short	(.L_7 - .L_6)
.L_6:
        /*0004*/ 	.word	0x00000082


	//----- nvinfo : EIATTR_KPARAM_INFO
	.align		4
.L_7:
        /*0008*/ 	.byte	0x04, 0x17
        /*000a*/ 	.short	(.L_9 - .L_8)
.L_8:
        /*000c*/ 	.word	0x00000000
        /*0010*/ 	.short	0x0001
        /*0012*/ 	.short	0x0008
        /*0014*/ 	.byte	0x00, 0xf5, 0x21, 0x00


	//----- nvinfo : EIATTR_KPARAM_INFO
	.align		4
.L_9:
        /*0018*/ 	.byte	0x04, 0x17
        /*001a*/ 	.short	(.L_11 - .L_10)
.L_10:
        /*001c*/ 	.word	0x00000000
        /*0020*/ 	.short	0x0000
        /*0022*/ 	.short	0x0000
        /*0024*/ 	.byte	0x00, 0xf5, 0x21, 0x00


	//----- nvinfo : EIATTR_SPARSE_MMA_MASK
	.align		4
.L_11:
        /*0028*/ 	.byte	0x03, 0x50
        /*002a*/ 	.short	0x0000


	//----- nvinfo : EIATTR_MAXREG_COUNT
	.align		4
        /*002c*/ 	.byte	0x03, 0x1b
        /*002e*/ 	.short	0x00ff


	//----- nvinfo : EIATTR_NUM_BARRIERS
	.align		4
        /*0030*/ 	.byte	0x02, 0x4c
        /*0032*/ 	.byte	0x01
	.zero		1


	//----- nvinfo : EIATTR_MERCURY_ISA_VERSION
	.align		4
        /*0034*/ 	.byte	0x03, 0x5f
        /*0036*/ 	.short	0x0101


	//----- nvinfo : EIATTR_VRC_CTA_INIT_COUNT
	.align		4
        /*0038*/ 	.byte	0x02, 0x4a
	.zero		1
	.zero		1


	//----- nvinfo : EIATTR_EXIT_INSTR_OFFSETS
	.align		4
        /*003c*/ 	.byte	0x04, 0x1c
        /*003e*/ 	.short	(.L_13 - .L_12)


	//   ....[0]....
.L_12:
        /*0040*/ 	.word	0x000000b0


	//   ....[1]....
        /*0044*/ 	.word	0x00000920


	//----- nvinfo : EIATTR_CRS_STACK_SIZE
	.align		4
.L_13:
        /*0048*/ 	.byte	0x04, 0x1e
        /*004a*/ 	.short	(.L_15 - .L_14)
.L_14:
        /*004c*/ 	.word	0x00000000


	//----- nvinfo : EIATTR_CBANK_PARAM_SIZE
	.align		4
.L_15:
        /*0050*/ 	.byte	0x03, 0x19
        /*0052*/ 	.short	0x0010


	//----- nvinfo : EIATTR_PARAM_CBANK
	.align		4
        /*0054*/ 	.byte	0x04, 0x0a
        /*0056*/ 	.short	(.L_17 - .L_16)
	.align		4
.L_16:
        /*0058*/ 	.word	index@(.nv.constant0._Z10gol_kernelPhS_)
        /*005c*/ 	.short	0x0380
        /*005e*/ 	.short	0x0010


	//----- nvinfo : EIATTR_SW_WAR
	.align		4
.L_17:
        /*0060*/ 	.byte	0x04, 0x36
        /*0062*/ 	.short	(.L_19 - .L_18)
.L_18:
        /*0064*/ 	.word	0x00000008
.L_19:


//--------------------- .nv.callgraph             --------------------------
	.section	.nv.callgraph,"",@"SHT_CUDA_CALLGRAPH"
	.align	4
	.sectionentsize	8
	.align		4
        /*0000*/ 	.word	0x00000000
	.align		4
        /*0004*/ 	.word	0xffffffff
	.align		4
        /*0008*/ 	.word	0x00000000
	.align		4
        /*000c*/ 	.word	0xfffffffe
	.align		4
        /*0010*/ 	.word	0x00000000
	.align		4
        /*0014*/ 	.word	0xfffffffd
	.align		4
        /*0018*/ 	.word	0x00000000
	.align		4
        /*001c*/ 	.word	0xfffffffc


//--------------------- .text._Z10gol_kernelPhS_  --------------------------
	.section	.text._Z10gol_kernelPhS_,"ax",@progbits
	.align	128
        .global         _Z10gol_kernelPhS_
        .type           _Z10gol_kernelPhS_,@function
        .size           _Z10gol_kernelPhS_,(.L_x_10 - _Z10gol_kernelPhS_)
        .other          _Z10gol_kernelPhS_,@"STO_CUDA_ENTRY STV_DEFAULT"
_Z10gol_kernelPhS_:
.text._Z10gol_kernelPhS_:
[----:B------:R-:W-:Y:S01]  /*0000*/  LDC R1, c[0x0][0x37c] ;  /* 0x0000df00ff017b82 */ /* 0x000fe20000000800 */
[----:B------:R-:W0:Y:S01]  /*0010*/  S2R R3, SR_CTAID.Y ;  /* 0x0000000000037919 */ /* 0x000e220000002600 */
[----:B------:R-:W1:Y:S01]  /*0020*/  LDCU UR4, c[0x0][0x360] ;  /* 0x00006c00ff0477ac */ /* 0x000e620008000800 */
[----:B------:R-:W0:Y:S01]  /*0030*/  S2R R2, SR_TID.Y ;  /* 0x0000000000027919 */ /* 0x000e220000002200 */
[----:B------:R-:W0:Y:S01]  /*0040*/  LDCU UR5, c[0x0][0x364] ;  /* 0x00006c80ff0577ac */ /* 0x000e220008000800 */
[----:B------:R-:W1:Y:S01]  /*0050*/  S2R R0, SR_CTAID.X ;  /* 0x0000000000007919 */ /* 0x000e620000002500 */
[----:B------:R-:W1:Y:S01]  /*0060*/  S2R R5, SR_TID.X ;  /* 0x0000000000057919 */ /* 0x000e620000002100 */
[----:B0-----:R-:W-:-:S05]  /*0070*/  IMAD R3, R3, UR5, R2 ;  /* 0x0000000503037c24 */ /* 0x001fca000f8e0202 */
[----:B------:R-:W-:Y:S01]  /*0080*/  ISETP.GT.U32.AND P0, PT, R3, 0x1df, PT ;  /* 0x000001df0300780c */ /* 0x000fe20003f04070 */
[----:B-1----:R-:W-:-:S05]  /*0090*/  IMAD R0, R0, UR4, R5 ;  /* 0x0000000400007c24 */ /* 0x002fca000f8e0205 */
[----:B------:R-:W-:-:S13]  /*00a0*/  ISETP.GT.OR P0, PT, R0, 0x27f, P0 ;  /* 0x0000027f0000780c */ /* 0x000fda0000704670 */
[----:B------:R-:W-:Y:S05]  /*00b0*/  @P0 EXIT ;  /* 0x000000000000094d */ /* 0x000fea0003800000 */
[C---:B------:R-:W-:Y:S01]  /*00c0*/  ISETP.GT.U32.AND P2, PT, R0.reuse, 0x27f, PT ;  /* 0x0000027f0000780c */ /* 0x040fe20003f44070 */
[----:B------:R-:W0:Y:S01]  /*00d0*/  LDCU.64 UR6, c[0x0][0x358] ;  /* 0x00006b00ff0677ac */ /* 0x000e220008000a00 */
[C---:B------:R-:W-:Y:S01]  /*00e0*/  ISETP.GT.U32.AND P0, PT, R3.reuse, 0x1de, PT ;  /* 0x000001de0300780c */ /* 0x040fe20003f04070 */
[C---:B------:R-:W-:Y:S01]  /*00f0*/  VIADD R5, R3.reuse, 0x1 ;  /* 0x0000000103057836 */ /* 0x040fe20000000000 */
[----:B------:R-:W-:Y:S02]  /*0100*/  ISETP.GT.U32.AND P1, PT, R3, 0x1dd, PT ;  /* 0x000001dd0300780c */ /* 0x000fe40003f24070 */
[C---:B------:R-:W-:Y:S02]  /*0110*/  ISETP.GT.U32.OR P4, PT, R0.reuse, 0x27f, P0 ;  /* 0x0000027f0000780c */ /* 0x040fe40000784470 */
[----:B------:R-:W-:-:S05]  /*0120*/  ISETP.GT.U32.OR P3, PT, R0, 0x27f, P1 ;  /* 0x0000027f0000780c */ /* 0x000fca0000f64470 */
[----:B------:R-:W1:Y:S01]  /*0130*/  @!P2 LDC.64 R10, c[0x0][0x380] ;  /* 0x0000e000ff0aab82 */ /* 0x000e620000000a00 */
[----:B------:R-:W-:-:S05]  /*0140*/  @!P2 IMAD R7, R3, 0x280, R0 ;  /* 0x000002800307a824 */ /* 0x000fca00078e0200 */
[--C-:B------:R-:W-:Y:S02]  /*0150*/  @!P4 IMAD R9, R5, 0x280, R0.reuse ;  /* 0x000002800509c824 */ /* 0x100fe400078e0200 */
[----:B------:R-:W2:Y:S01]  /*0160*/  @!P4 LDC.64 R12, c[0x0][0x380] ;  /* 0x0000e000ff0ccb82 */ /* 0x000ea20000000a00 */
[----:B------:R-:W-:-:S07]  /*0170*/  @!P3 IMAD R15, R3, 0x280, R0 ;  /* 0x00000280030fb824 */ /* 0x000fce00078e0200 */
[----:B------:R-:W3:Y:S01]  /*0180*/  @!P3 LDC.64 R16, c[0x0][0x380] ;  /* 0x0000e000ff10bb82 */ /* 0x000ee20000000a00 */
[----:B-1----:R-:W-:-:S05]  /*0190*/  @!P2 IADD3 R6, P6, PT, R7, R10, RZ ;  /* 0x0000000a0706a210 */ /* 0x002fca0007fde0ff */
[----:B------:R-:W-:Y:S01]  /*01a0*/  @!P2 IMAD.X R7, RZ, RZ, R11, P6 ;  /* 0x000000ffff07a224 */ /* 0x000fe200030e060b */
[----:B--2---:R-:W-:-:S04]  /*01b0*/  @!P4 IADD3 R8, P5, PT, R9, R12, RZ ;  /* 0x0000000c0908c210 */ /* 0x004fc80007fbe0ff */
[----:B0-----:R0:W2:Y:S01]  /*01c0*/  @!P2 LDG.E.U8 R6, desc[UR6][R6.64] ;  /* 0x000000060606a981 */ /* 0x0010a2000c1e1100 */
[----:B------:R-:W-:Y:S01]  /*01d0*/  @!P4 IMAD.X R9, RZ, RZ, R13, P5 ;  /* 0x000000ffff09c224 */ /* 0x000fe200028e060d */
[----:B---3--:R-:W-:-:S04]  /*01e0*/  @!P3 IADD3 R10, P6, PT, R15, R16, RZ ;  /* 0x000000100f0ab210 */ /* 0x008fc80007fde0ff */
[----:B------:R-:W3:Y:S01]  /*01f0*/  @!P4 LDG.E.U8 R8, desc[UR6][R8.64] ;  /* 0x000000060808c981 */ /* 0x000ee2000c1e1100 */
[----:B------:R-:W-:-:S05]  /*0200*/  @!P3 IMAD.X R11, RZ, RZ, R17, P6 ;  /* 0x000000ffff0bb224 */ /* 0x000fca00030e0611 */
[----:B------:R-:W4:Y:S01]  /*0210*/  @!P3 LDG.E.U8 R10, desc[UR6][R10.64+0x500] ;  /* 0x000500060a0ab981 */ /* 0x000f22000c1e1100 */
[----:B------:R-:W1:Y:S01]  /*0220*/  @!P2 S2R R13, SR_CgaCtaId ;  /* 0x00000000000da919 */ /* 0x000e620000008800 */
[----:B------:R-:W5:Y:S01]  /*0230*/  @!P4 S2R R15, SR_CgaCtaId ;  /* 0x00000000000fc919 */ /* 0x000f620000008800 */
[----:B------:R-:W5:Y:S01]  /*0240*/  @!P3 S2R R14, SR_CgaCtaId ;  /* 0x00000000000eb919 */ /* 0x000f620000008800 */
[----:B------:R-:W-:Y:S02]  /*0250*/  @!P2 MOV R2, 0x400 ;  /* 0x000004000002a802 */ /* 0x000fe40000000f00 */
[----:B------:R-:W-:Y:S02]  /*0260*/  @!P4 MOV R12, 0x400 ;  /* 0x00000400000cc802 */ /* 0x000fe40000000f00 */
[----:B0-----:R-:W-:Y:S01]  /*0270*/  @!P3 MOV R7, 0x400 ;  /* 0x000004000007b802 */ /* 0x001fe20000000f00 */
[----:B------:R-:W-:-:S05]  /*0280*/  VIADD R4, R0, 0x1 ;  /* 0x0000000100047836 */ /* 0x000fca0000000000 */
[----:B------:R-:W-:Y:S02]  /*0290*/  ISETP.GT.U32.AND P6, PT, R4, 0x27f, PT ;  /* 0x0000027f0400780c */ /* 0x000fe40003fc4070 */
[----:B-1----:R-:W-:Y:S02]  /*02a0*/  @!P2 LEA R13, R13, R2, 0x18 ;  /* 0x000000020d0da211 */ /* 0x002fe400078ec0ff */
[----:B-----5:R-:W-:Y:S02]  /*02b0*/  @!P4 LEA R15, R15, R12, 0x18 ;  /* 0x0000000c0f0fc211 */ /* 0x020fe400078ec0ff */
[----:B------:R-:W-:Y:S01]  /*02c0*/  @!P3 LEA R7, R14, R7, 0x18 ;  /* 0x000000070e07b211 */ /* 0x000fe200078ec0ff */
[----:B------:R-:W-:Y:S01]  /*02d0*/  VIADD R2, R0, 0x2 ;  /* 0x0000000200027836 */ /* 0x000fe20000000000 */
[----:B------:R-:W-:Y:S04]  /*02e0*/  BSSY.RECONVERGENT B0, `(.L_x_0) ;  /* 0x0000016000007945 */ /* 0x000fe80003800200 */
[----:B------:R-:W-:Y:S01]  /*02f0*/  ISETP.GT.U32.AND P5, PT, R2, 0x27f, PT ;  /* 0x0000027f0200780c */ /* 0x000fe20003fa4070 */
[----:B--2---:R0:W-:Y:S04]  /*0300*/  @!P2 STS.U8 [R13], R6 ;  /* 0x000000060d00a388 */ /* 0x0041e80000000000 */
[----:B---3--:R0:W-:Y:S04]  /*0310*/  @!P4 STS.U8 [R15+0x20], R8 ;  /* 0x000020080f00c388 */ /* 0x0081e80000000000 */
[----:B----4-:R0:W-:Y:S01]  /*0320*/  @!P3 STS.U8 [R7+0x40], R10 ;  /* 0x0000400a0700b388 */ /* 0x0101e20000000000 */
[----:B------:R-:W-:Y:S05]  /*0330*/  @P6 BRA `(.L_x_1) ;  /* 0x0000000000406947 */ /* 0x000fea0003800000 */
[----:B------:R-:W1:Y:S01]  /*0340*/  LDCU.64 UR4, c[0x0][0x380] ;  /* 0x00007000ff0477ac */ /* 0x000e620008000a00 */
[----:B0-----:R-:W-:-:S04]  /*0350*/  IMAD R6, R3, 0x280, R4 ;  /* 0x0000028003067824 */ /* 0x001fc800078e0204 */
[C---:B------:R-:W-:Y:S01]  /*0360*/  @!P0 VIADD R8, R6.reuse, 0x280 ;  /* 0x0000028006088836 */ /* 0x040fe20000000000 */
[----:B-1----:R-:W-:-:S04]  /*0370*/  IADD3 R6, P2, PT, R6, UR4, RZ ;  /* 0x0000000406067c10 */ /* 0x002fc8000ff5e0ff */
[----:B------:R-:W-:Y:S01]  /*0380*/  @!P0 IADD3 R8, P3, PT, R8, UR4, RZ ;  /* 0x0000000408088c10 */ /* 0x000fe2000ff7e0ff */
[----:B------:R-:W-:-:S04]  /*0390*/  IMAD.X R7, RZ, RZ, UR5, P2 ;  /* 0x00000005ff077e24 */ /* 0x000fc800090e06ff */
[----:B------:R-:W-:Y:S01]  /*03a0*/  @!P0 IMAD.X R9, RZ, RZ, UR5, P3 ;  /* 0x00000005ff098e24 */ /* 0x000fe200098e06ff */
[----:B------:R-:W2:Y:S04]  /*03b0*/  LDG.E.U8 R11, desc[UR6][R6.64] ;  /* 0x00000006060b7981 */ /* 0x000ea8000c1e1100 */
[----:B------:R-:W3:Y:S04]  /*03c0*/  @!P1 LDG.E.U8 R10, desc[UR6][R6.64+0x500] ;  /* 0x00050006060a9981 */ /* 0x000ee8000c1e1100 */
[----:B------:R-:W4:Y:S01]  /*03d0*/  @!P0 LDG.E.U8 R8, desc[UR6][R8.64] ;  /* 0x0000000608088981 */ /* 0x000f22000c1e1100 */
[----:B------:R-:W0:Y:S01]  /*03e0*/  S2UR UR5, SR_CgaCtaId ;  /* 0x00000000000579c3 */ /* 0x000e220000008800 */
[----:B------:R-:W-:-:S02]  /*03f0*/  UMOV UR4, 0x400 ;  /* 0x0000040000047882 */ /* 0x000fc40000000000 */
[----:B0-----:R-:W-:-:S09]  /*0400*/  ULEA UR4, UR5, UR4, 0x18 ;  /* 0x0000000405047291 */ /* 0x001fd2000f8ec0ff */
[----:B--2---:R1:W-:Y:S04]  /*0410*/  STS.U8 [UR4+0x1], R11 ;  /* 0x0000010bff007988 */ /* 0x0043e80008000004 */
[----:B---3--:R1:W-:Y:S04]  /*0420*/  @!P1 STS.U8 [UR4+0x41], R10 ;  /* 0x0000410aff009988 */ /* 0x0083e80008000004 */
[----:B----4-:R1:W-:Y:S02]  /*0430*/  @!P0 STS.U8 [UR4+0x21], R8 ;  /* 0x00002108ff008988 */ /* 0x0103e40008000004 */
.L_x_1:
[----:B------:R-:W-:Y:S05]  /*0440*/  BSYNC.RECONVERGENT B0 ;  /* 0x0000000000007941 */ /* 0x000fea0003800200 */
.L_x_0:
[----:B------:R-:W-:Y:S04]  /*0450*/  BSSY.RECONVERGENT B0, `(.L_x_2) ;  /* 0x0000012000007945 */ /* 0x000fe80003800200 */
[----:B------:R-:W-:Y:S05]  /*0460*/  @P5 BRA `(.L_x_3) ;  /* 0x0000000000405947 */ /* 0x000fea0003800000 */
[----:B------:R-:W2:Y:S01]  /*0470*/  LDCU.64 UR4, c[0x0][0x380] ;  /* 0x00007000ff0477ac */ /* 0x000ea20008000a00 */
[----:B0-----:R-:W-:-:S04]  /*0480*/  IMAD R6, R3, 0x280, R2 ;  /* 0x0000028003067824 */ /* 0x001fc800078e0202 */
[C---:B-1----:R-:W-:Y:S01]  /*0490*/  @!P0 VIADD R8, R6.reuse, 0x280 ;  /* 0x0000028006088836 */ /* 0x042fe20000000000 */
[----:B--2---:R-:W-:-:S04]  /*04a0*/  IADD3 R6, P2, PT, R6, UR4, RZ ;  /* 0x0000000406067c10 */ /* 0x004fc8000ff5e0ff */
        /* <DEDUP_REMOVED lines=12> */
.L_x_3:
[----:B------:R-:W-:Y:S05]  /*0570*/  BSYNC.RECONVERGENT B0 ;  /* 0x0000000000007941 */ /* 0x000fea0003800200 */
.L_x_2:
[----:B------:R-:W-:Y:S01]  /*0580*/  BAR.SYNC.DEFER_BLOCKING 0x0 ;  /* 0x0000000000007b1d */ /* 0x000fe20000010000 */
[----:B------:R-:W-:Y:S01]  /*0590*/  ISETP.GT.U32.AND P0, PT, R0, 0x280, PT ;  /* 0x000002800000780c */ /* 0x000fe20003f04070 */
[----:B0-----:R-:W-:-:S04]  /*05a0*/  IMAD.MOV.U32 R6, RZ, RZ, RZ ;  /* 0x000000ffff067224 */ /* 0x001fc800078e00ff */
[----:B------:R-:W-:Y:S08]  /*05b0*/  BSSY.RECONVERGENT B0, `(.L_x_4) ;  /* 0x0000023000007945 */ /* 0x000ff00003800200 */
[----:B------:R-:W-:Y:S05]  /*05c0*/  @P0 BRA `(.L_x_5) ;  /* 0x0000000000840947 */ /* 0x000fea0003800000 */
[----:B------:R-:W1:Y:S01]  /*05d0*/  S2R R7, SR_CgaCtaId ;  /* 0x0000000000077919 */ /* 0x000e620000008800 */
[----:B------:R-:W-:Y:S02]  /*05e0*/  MOV R6, 0x400 ;  /* 0x0000040000067802 */ /* 0x000fe40000000f00 */
[----:B------:R-:W-:Y:S02]  /*05f0*/  ISETP.GE.U32.AND P0, PT, R5, 0x1e0, PT ;  /* 0x000001e00500780c */ /* 0x000fe40003f06070 */
[----:B------:R-:W-:Y:S02]  /*0600*/  ISETP.GE.U32.AND P1, PT, R3, 0x1e0, PT ;  /* 0x000001e00300780c */ /* 0x000fe40003f26070 */
[----:B-12---:R-:W-:Y:S01]  /*0610*/  LEA R8, R7, R6, 0x18 ;  /* 0x0000000607087211 */ /* 0x006fe200078ec0ff */
[----:B------:R-:W-:Y:S02]  /*0620*/  IMAD.MOV.U32 R6, RZ, RZ, RZ ;  /* 0x000000ffff067224 */ /* 0x000fe400078e00ff */
[----:B------:R-:W-:-:S02]  /*0630*/  IMAD.MOV.U32 R7, RZ, RZ, R0 ;  /* 0x000000ffff077224 */ /* 0x000fc400078e0000 */
[----:B------:R-:W-:-:S07]  /*0640*/  IMAD R5, R3, 0x280, R8 ;  /* 0x0000028003057824 */ /* 0x000fce00078e0208 */
.L_x_8:
[----:B------:R-:W-:Y:S01]  /*0650*/  IMAD.IADD R11, R5, 0x1, R7 ;  /* 0x00000001050b7824 */ /* 0x000fe200078e0207 */
[----:B------:R-:W-:Y:S01]  /*0660*/  BSSY.RECONVERGENT B1, `(.L_x_6) ;  /* 0x0000015000017945 */ /* 0x000fe20003800200 */
[C---:B------:R-:W-:Y:S01]  /*0670*/  ISETP.LT.U32.AND P2, PT, R7.reuse, 0x280, PT ;  /* 0x000002800700780c */ /* 0x040fe20003f41070 */
[C---:B------:R-:W-:Y:S01]  /*0680*/  VIADD R9, R7.reuse, 0x1 ;  /* 0x0000000107097836 */ /* 0x040fe20000000000 */
[----:B------:R-:W-:Y:S01]  /*0690*/  ISETP.GE.AND P3, PT, R7, R2, PT ;  /* 0x000000020700720c */ /* 0x000fe20003f66270 */
[----:B------:R-:W0:Y:S02]  /*06a0*/  LDS.U8 R8, [R11] ;  /* 0x000000000b087984 */ /* 0x000e240000000000 */
[----:B0-----:R-:W-:Y:S01]  /*06b0*/  ISETP.NE.AND P4, PT, R8, RZ, PT ;  /* 0x000000ff0800720c */ /* 0x001fe20003f85270 */
[----:B------:R-:W-:-:S12]  /*06c0*/  VIADD R8, R6, 0x1 ;  /* 0x0000000106087836 */ /* 0x000fd80000000000 */
[----:B------:R-:W-:-:S04]  /*06d0*/  @P4 IMAD.MOV R8, RZ, RZ, R6 ;  /* 0x000000ffff084224 */ /* 0x000fc800078e0206 */
[----:B------:R-:W-:Y:S01]  /*06e0*/  IMAD.MOV.U32 R6, RZ, RZ, R8 ;  /* 0x000000ffff067224 */ /* 0x000fe200078e0008 */
[----:B------:R-:W-:Y:S06]  /*06f0*/  @P1 BRA `(.L_x_7) ;  /* 0x00000000002c1947 */ /* 0x000fec0003800000 */
[----:B------:R-:W-:Y:S01]  /*0700*/  ISETP.NE.AND P4, PT, R7, R4, PT ;  /* 0x000000040700720c */ /* 0x000fe20003f85270 */
[----:B------:R-:W0:-:S12]  /*0710*/  @!P0 LDS.U8 R10, [R11+0x500] ;  /* 0x000500000b0a8984 */ /* 0x000e180000000000 */
[----:B------:R-:W1:Y:S01]  /*0720*/  @P4 LDS.U8 R7, [R11+0x280] ;  /* 0x000280000b074984 */ /* 0x000e620000000000 */
[----:B0-----:R-:W-:Y:S02]  /*0730*/  ISETP.NE.AND P6, PT, R10, RZ, !P0 ;  /* 0x000000ff0a00720c */ /* 0x001fe400047c5270 */
[----:B-1----:R-:W-:Y:S01]  /*0740*/  ISETP.NE.AND P5, PT, R7, RZ, P4 ;  /* 0x000000ff0700720c */ /* 0x002fe200027a5270 */
[----:B------:R-:W-:-:S12]  /*0750*/  @P4 VIADD R7, R8, 0x1 ;  /* 0x0000000108074836 */ /* 0x000fd80000000000 */
[----:B------:R-:W-:-:S04]  /*0760*/  @P5 IMAD.MOV R7, RZ, RZ, R8 ;  /* 0x000000ffff075224 */ /* 0x000fc800078e0208 */
[----:B------:R-:W-:-:S04]  /*0770*/  @P4 IMAD.MOV.U32 R6, RZ, RZ, R7 ;  /* 0x000000ffff064224 */ /* 0x000fc800078e0007 */
[----:B------:R-:W-:Y:S02]  /*0780*/  @!P0 VIADD R7, R6, 0x1 ;  /* 0x0000000106078836 */ /* 0x000fe40000000000 */
[----:B------:R-:W-:-:S04]  /*0790*/  @P6 IMAD.MOV R7, RZ, RZ, R6 ;  /* 0x000000ffff076224 */ /* 0x000fc800078e0206 */
[----:B------:R-:W-:-:S07]  /*07a0*/  @!P0 IMAD.MOV.U32 R6, RZ, RZ, R7 ;  /* 0x000000ffff068224 */ /* 0x000fce00078e0007 */
.L_x_7:
[----:B------:R-:W-:Y:S05]  /*07b0*/  BSYNC.RECONVERGENT B1 ;  /* 0x0000000000017941 */ /* 0x000fea0003800200 */
.L_x_6:
[----:B------:R-:W-:Y:S01]  /*07c0*/  IMAD.MOV.U32 R7, RZ, RZ, R9 ;  /* 0x000000ffff077224 */ /* 0x000fe200078e0009 */
[----:B------:R-:W-:Y:S06]  /*07d0*/  @!P3 BRA P2, `(.L_x_8) ;  /* 0xfffffffc009cb947 */ /* 0x000fec000103ffff */
.L_x_5:
[----:B------:R-:W-:Y:S05]  /*07e0*/  BSYNC.RECONVERGENT B0 ;  /* 0x0000000000007941 */ /* 0x000fea0003800200 */
.L_x_4:
[----:B------:R-:W0:Y:S01]  /*07f0*/  S2UR UR5, SR_CgaCtaId ;  /* 0x00000000000579c3 */ /* 0x000e220000008800 */
[----:B------:R-:W-:Y:S01]  /*0800*/  IMAD.MOV.U32 R2, RZ, RZ, 0x280 ;  /* 0x00000280ff027424 */ /* 0x000fe200078e00ff */
[----:B------:R-:W-:Y:S01]  /*0810*/  UMOV UR4, 0x400 ;  /* 0x0000040000047882 */ /* 0x000fe20000000000 */
[C---:B------:R-:W-:Y:S02]  /*0820*/  ISETP.NE.AND P2, PT, R6.reuse, 0x3, PT ;  /* 0x000000030600780c */ /* 0x040fe40003f45270 */
[----:B------:R-:W-:Y:S01]  /*0830*/  IMAD R3, R3, R2, 0x280 ;  /* 0x0000028003037424 */ /* 0x000fe200078e0202 */
[----:B------:R-:W-:Y:S02]  /*0840*/  LOP3.LUT R2, R6, 0xfffffffe, RZ, 0xc0, !PT ;  /* 0xfffffffe06027812 */ /* 0x000fe400078ec0ff */
[----:B------:R-:W-:Y:S02]  /*0850*/  SEL R5, RZ, 0xffffffff, P2 ;  /* 0xffffffffff057807 */ /* 0x000fe40001000000 */
[----:B------:R-:W-:Y:S01]  /*0860*/  ISETP.NE.AND P1, PT, R2, 0x2, PT ;  /* 0x000000020200780c */ /* 0x000fe20003f25270 */
[----:B0-----:R-:W-:-:S06]  /*0870*/  ULEA UR4, UR5, UR4, 0x18 ;  /* 0x0000000405047291 */ /* 0x001fcc000f8ec0ff */
[----:B------:R-:W-:-:S05]  /*0880*/  IADD3 R4, PT, PT, R3, UR4, R0 ;  /* 0x0000000403047c10 */ /* 0x000fca000fffe000 */
[----:B------:R-:W0:Y:S01]  /*0890*/  LDCU.64 UR4, c[0x0][0x388] ;  /* 0x00007100ff0477ac */ /* 0x000e220008000a00 */
[----:B------:R-:W3:Y:S01]  /*08a0*/  LDS.U8 R4, [R4+0x1] ;  /* 0x0000010004047984 */ /* 0x000ee20000000000 */
[--C-:B0-----:R-:W-:Y:S02]  /*08b0*/  IADD3 R2, P2, P3, R3, UR4, R0.reuse ;  /* 0x0000000403027c10 */ /* 0x101fe4000fb5e000 */
[----:B------:R-:W-:-:S04]  /*08c0*/  SHF.R.S32.HI R0, RZ, 0x1f, R0 ;  /* 0x0000001fff007819 */ /* 0x000fc80000011400 */
[----:B------:R-:W-:Y:S02]  /*08d0*/  IADD3.X R3, PT, PT, RZ, UR5, R0, P2, P3 ;  /* 0x00000005ff037c10 */ /* 0x000fe400097e6400 */
[----:B---3--:R-:W-:-:S13]  /*08e0*/  ISETP.NE.AND P0, PT, R4, RZ, PT ;  /* 0x000000ff0400720c */ /* 0x008fda0003f05270 */
[----:B------:R-:W-:-:S04]  /*08f0*/  @!P0 SEL R5, RZ, 0xffffffff, P1 ;  /* 0xffffffffff058807 */ /* 0x000fc80000800000 */
[----:B------:R-:W-:-:S05]  /*0900*/  LOP3.LUT R5, R5, 0x1, RZ, 0xc0, !PT ;  /* 0x0000000105057812 */ /* 0x000fca00078ec0ff */
[----:B------:R-:W-:Y:S01]  /*0910*/  STG.E.U8 desc[UR6][R2.64+0x1], R5 ;  /* 0x0000010502007986 */ /* 0x000fe2000c101106 */
[----:B------:R-:W-:Y:S05]  /*0920*/  EXIT ;  /* 0x000000000000794d */ /* 0x000fea0003800000 */
.L_x_9:
[----:B------:R-:W-:-:S00]  /*0930*/  BRA `(.L_x_9) ;  /* 0xfffffffc00fc7947 */ /* 0x000fc0000383ffff */
[----:B------:R-:W-:-:S00]  /*0940*/  NOP ;  /* 0x0000000000007918 */ /* 0x000fc00000000000 */
        /* <DEDUP_REMOVED lines=11> */
.L_x_10:


//--------------------- .nv.shared._Z10gol_kernelPhS_ --------------------------
	.section	.nv.shared._Z10gol_kernelPhS_,"aw",@nobits
	.sectionflags	@""
	.align	16
	.zero		1024


//--------------------- .nv.shared.reserved.0     --------------------------
	.section	.nv.shared.reserved.0,"aw",@nobits
	.weak		__nv_reservedSMEM_offset_0_alias
	.size		__nv_reservedSMEM_offset_0_alias, 0, 64
	.other		__nv_reservedSMEM_offset_0_alias,@"STO_CUDA_RESERVED_SHARED STV_DEFAULT"
__nv_reservedSMEM_offset_0_alias:
	.zero		0
	.zero		64


//--------------------- .nv.constant0._Z10gol_kernelPhS_ --------------------------
	.section	.nv.constant0._Z10gol_kernelPhS_,"a",@progbits
	.sectionflags	@""
	.align	4
.nv.constant0._Z10gol_kernelPhS_:
	.zero		912


//--------------------- SYMBOLS --------------------------

	.type		.nv.reservedSmem.offset0,@object
	.size		.nv.reservedSmem.offset0,0x4
	.type		.nv.reservedSmem.cap,@object
	.size		.nv.reservedSmem.cap,0x4
